//
// Generated by NVIDIA NVVM Compiler
//
// Compiler Build ID: CL-36424714
// Cuda compilation tools, release 13.0, V13.0.88
// Based on NVVM 20.0.0
//

.version 9.0
.target sm_100
.address_size 64

	// .globl	_Z5indexPi

.visible .entry _Z5indexPi(
	.param .u64 .ptr .align 1 _Z5indexPi_param_0
)
{


	ret;

}


// ===== COMPILED SASS (sm_100) =====

	.target	sm_100

	.elftype	@"ET_EXEC"


//--------------------- .note.nv.tkinfo           --------------------------
	.section	.note.nv.tkinfo,"",@"SHT_NOTE"
	.sectionflags	@"SHF_NOTE_NV_TKINFO"
	.tkinfo
        /*0018*/ 	.word	0x00000002
        /*0030*/ 	.string	""
        /*0030*/ 	.string	"ptxas"
        /*0030*/ 	.string	"Cuda compilation tools, release 13.0, V13.0.88"
        /*0030*/ 	.string	"Build cuda_13.0.r13.0/compiler.36424714_0"
        /*0030*/ 	.string	"-arch sm_100 -m 64 "



//--------------------- .note.nv.cuinfo           --------------------------
	.section	.note.nv.cuinfo,"",@"SHT_NOTE"
	.sectionflags	@"SHF_NOTE_NV_CUINFO"
        /*0018*/ 	.short	0x0002
        /*001a*/ 	.short	0x0064
        /*001c*/ 	.short	0x0082
	.zero		2


//--------------------- .nv.info                  --------------------------
	.section	.nv.info,"",@"SHT_CUDA_INFO"
	.align	4


	//----- nvinfo : EIATTR_REGCOUNT
	.align		4
        /*0000*/ 	.byte	0x04, 0x2f
        /*0002*/ 	.short	(.L_1 - .L_0)
	.align		4
.L_0:
        /*0004*/ 	.word	index@(_Z5indexPi)
        /*0008*/ 	.word	0x00000004


	//----- nvinfo : EIATTR_FRAME_SIZE
	.align		4
.L_1:
        /*000c*/ 	.byte	0x04, 0x11
        /*000e*/ 	.short	(.L_3 - .L_2)
	.align		4
.L_2:
        /*0010*/ 	.word	index@(_Z5indexPi)
        /*0014*/ 	.word	0x00000000


	//----- nvinfo : EIATTR_MIN_STACK_SIZE
	.align		4
.L_3:
        /*0018*/ 	.byte	0x04, 0x12
        /*001a*/ 	.short	(.L_5 - .L_4)
	.align		4
.L_4:
        /*001c*/ 	.word	index@(_Z5indexPi)
        /*0020*/ 	.word	0x00000000
.L_5:


//--------------------- .nv.compat                --------------------------
	.section	.nv.compat,"",@"SHT_CUDA_COMPAT_INFO"
	.align	4
        /*0000*/ 	.byte	0x02, 0x09, 0x00, 0x00, 0x02, 0x02, 0x01, 0x00, 0x02, 0x05, 0x05, 0x00, 0x03, 0x07, 0x01, 0x01
        /*0010*/ 	.byte	0x02, 0x03, 0x00, 0x00, 0x02, 0x06, 0x01, 0x00, 0x04, 0x0b, 0x08, 0x00, 0x09, 0x00, 0x00, 0x00
        /*0020*/ 	.byte	0x00, 0x00, 0x00, 0x00


//--------------------- .nv.info._Z5indexPi       --------------------------
	.section	.nv.info._Z5indexPi,"",@"SHT_CUDA_INFO"
	.sectionflags	@""
	.align	4


	//----- nvinfo : EIATTR_CUDA_API_VERSION
	.align		4
        /*0000*/ 	.byte	0x04, 0x37
        /*0002*/ 	.short	(.L_7 - .L_6)
.L_6:
        /*0004*/ 	.word	0x00000082


	//----- nvinfo : EIATTR_KPARAM_INFO
	.align		4
.L_7:
        /*0008*/ 	.byte	0x04, 0x17
        /*000a*/ 	.short	(.L_9 - .L_8)
.L_8:
        /*000c*/ 	.word	0x00000000
        /*0010*/ 	.short	0x0000
        /*0012*/ 	.short	0x0000
        /*0014*/ 	.byte	0x00, 0xf5, 0x21, 0x00


	//----- nvinfo : EIATTR_SPARSE_MMA_MASK
	.align		4
.L_9:
        /*0018*/ 	.byte	0x03, 0x50
        /*001a*/ 	.short	0x0000


	//----- nvinfo : EIATTR_MAXREG_COUNT
	.align		4
        /*001c*/ 	.byte	0x03, 0x1b
        /*001e*/ 	.short	0x00ff


	//----- nvinfo : EIATTR_MERCURY_ISA_VERSION
	.align		4
        /*0020*/ 	.byte	0x03, 0x5f
        /*0022*/ 	.short	0x0101


	//----- nvinfo : EIATTR_VRC_CTA_INIT_COUNT
	.align		4
        /*0024*/ 	.byte	0x02, 0x4a
	.zero		1
	.zero		1


	//----- nvinfo : EIATTR_EXIT_INSTR_OFFSETS
	.align		4
        /*0028*/ 	.byte	0x04, 0x1c
        /*002a*/ 	.short	(.L_11 - .L_10)


	//   ....[0]....
.L_10:
        /*002c*/ 	.word	0x00000010


	//----- nvinfo : EIATTR_CBANK_PARAM_SIZE
	.align		4
.L_11:
        /*0030*/ 	.byte	0x03, 0x19
        /*0032*/ 	.short	0x0008


	//----- nvinfo : EIATTR_PARAM_CBANK
	.align		4
        /*0034*/ 	.byte	0x04, 0x0a
        /*0036*/ 	.short	(.L_13 - .L_12)
	.align		4
.L_12:
        /*0038*/ 	.word	index@(.nv.constant0._Z5indexPi)
        /*003c*/ 	.short	0x0380
        /*003e*/ 	.short	0x0008


	//----- nvinfo : EIATTR_SW_WAR
	.align		4
.L_13:
        /*0040*/ 	.byte	0x04, 0x36
        /*0042*/ 	.short	(.L_15 - .L_14)
.L_14:
        /*0044*/ 	.word	0x00000008
.L_15:


//--------------------- .nv.callgraph             --------------------------
	.section	.nv.callgraph,"",@"SHT_CUDA_CALLGRAPH"
	.align	4
	.sectionentsize	8
	.align		4
        /*0000*/ 	.word	0x00000000
	.align		4
        /*0004*/ 	.word	0xffffffff
	.align		4
        /*0008*/ 	.word	0x00000000
	.align		4
        /*000c*/ 	.word	0xfffffffe
	.align		4
        /*0010*/ 	.word	0x00000000
	.align		4
        /*0014*/ 	.word	0xfffffffd
	.align		4
        /*0018*/ 	.word	0x00000000
	.align		4
        /*001c*/ 	.word	0xfffffffc


//--------------------- .text._Z5indexPi          --------------------------
	.section	.text._Z5indexPi,"ax",@progbits
	.align	128
        .global         _Z5indexPi
        .type           _Z5indexPi,@function
        .size           _Z5indexPi,(.L_x_1 - _Z5indexPi)
        .other          _Z5indexPi,@"STO_CUDA_ENTRY STV_DEFAULT"
_Z5indexPi:
.text._Z5indexPi:
[----:B------:R-:W-:Y:S01]  /*0000*/  LDC R1, c[0x0][0x37c] ;  /* 0x0000df00ff017b82 */ /* 0x000fe20000000800 */
[----:B------:R-:W-:Y:S05]  /*0010*/  EXIT ;  /* 0x000000000000794d */ /* 0x000fea0003800000 */
.L_x_0:
[----:B------:R-:W-:-:S00]  /*0020*/  BRA `(.L_x_0) ;  /* 0xfffffffc00fc7947 */ /* 0x000fc0000383ffff */
[----:B------:R-:W-:-:S00]  /*0030*/  NOP ;  /* 0x0000000000007918 */ /* 0x000fc00000000000 */
        /* <DEDUP_REMOVED lines=12> */
.L_x_1:


//--------------------- .nv.shared.reserved.0     --------------------------
	.section	.nv.shared.reserved.0,"aw",@nobits
	.weak		__nv_reservedSMEM_offset_0_alias
	.size		__nv_reservedSMEM_offset_0_alias, 0, 64
	.other		__nv_reservedSMEM_offset_0_alias,@"STO_CUDA_RESERVED_SHARED STV_DEFAULT"
__nv_reservedSMEM_offset_0_alias:
	.zero		0
	.zero		64


//--------------------- .nv.constant0._Z5indexPi  --------------------------
	.section	.nv.constant0._Z5indexPi,"a",@progbits
	.sectionflags	@""
	.align	4
.nv.constant0._Z5indexPi:
	.zero		904


//--------------------- SYMBOLS --------------------------

	.type		.nv.reservedSmem.offset0,@object
	.size		.nv.reservedSmem.offset0,0x4
